//
// Generated by NVIDIA NVVM Compiler
//
// Compiler Build ID: CL-36424714
// Cuda compilation tools, release 13.0, V13.0.88
// Based on NVVM 20.0.0
//

.version 9.0
.target sm_100
.address_size 64

	// .globl	_Z7intssssiPiS_Pd

.visible .entry _Z7intssssiPiS_Pd(
	.param .u32 _Z7intssssiPiS_Pd_param_0,
	.param .u64 .ptr .align 1 _Z7intssssiPiS_Pd_param_1,
	.param .u64 .ptr .align 1 _Z7intssssiPiS_Pd_param_2,
	.param .u64 .ptr .align 1 _Z7intssssiPiS_Pd_param_3
)
{


	ret;

}


// ===== COMPILED SASS (sm_100) =====

	.target	sm_100

	.elftype	@"ET_EXEC"


//--------------------- .note.nv.tkinfo           --------------------------
	.section	.note.nv.tkinfo,"",@"SHT_NOTE"
	.sectionflags	@"SHF_NOTE_NV_TKINFO"
	.tkinfo
        /*0018*/ 	.word	0x00000002
        /*0030*/ 	.string	""
        /*0030*/ 	.string	"ptxas"
        /*0030*/ 	.string	"Cuda compilation tools, release 13.0, V13.0.88"
        /*0030*/ 	.string	"Build cuda_13.0.r13.0/compiler.36424714_0"
        /*0030*/ 	.string	"-arch sm_100 -m 64 "



//--------------------- .note.nv.cuinfo           --------------------------
	.section	.note.nv.cuinfo,"",@"SHT_NOTE"
	.sectionflags	@"SHF_NOTE_NV_CUINFO"
        /*0018*/ 	.short	0x0002
        /*001a*/ 	.short	0x0064
        /*001c*/ 	.short	0x0082
	.zero		2


//--------------------- .nv.info                  --------------------------
	.section	.nv.info,"",@"SHT_CUDA_INFO"
	.align	4


	//----- nvinfo : EIATTR_REGCOUNT
	.align		4
        /*0000*/ 	.byte	0x04, 0x2f
        /*0002*/ 	.short	(.L_1 - .L_0)
	.align		4
.L_0:
        /*0004*/ 	.word	index@(_Z7intssssiPiS_Pd)
        /*0008*/ 	.word	0x00000004


	//----- nvinfo : EIATTR_FRAME_SIZE
	.align		4
.L_1:
        /*000c*/ 	.byte	0x04, 0x11
        /*000e*/ 	.short	(.L_3 - .L_2)
	.align		4
.L_2:
        /*0010*/ 	.word	index@(_Z7intssssiPiS_Pd)
        /*0014*/ 	.word	0x00000000


	//----- nvinfo : EIATTR_MIN_STACK_SIZE
	.align		4
.L_3:
        /*0018*/ 	.byte	0x04, 0x12
        /*001a*/ 	.short	(.L_5 - .L_4)
	.align		4
.L_4:
        /*001c*/ 	.word	index@(_Z7intssssiPiS_Pd)
        /*0020*/ 	.word	0x00000000
.L_5:


//--------------------- .nv.compat                --------------------------
	.section	.nv.compat,"",@"SHT_CUDA_COMPAT_INFO"
	.align	4
        /*0000*/ 	.byte	0x02, 0x09, 0x00, 0x00, 0x02, 0x02, 0x01, 0x00, 0x02, 0x05, 0x05, 0x00, 0x03, 0x07, 0x01, 0x01
        /*0010*/ 	.byte	0x02, 0x03, 0x00, 0x00, 0x02, 0x06, 0x01, 0x00, 0x04, 0x0b, 0x08, 0x00, 0x09, 0x00, 0x00, 0x00
        /*0020*/ 	.byte	0x00, 0x00, 0x00, 0x00


//--------------------- .nv.info._Z7intssssiPiS_Pd --------------------------
	.section	.nv.info._Z7intssssiPiS_Pd,"",@"SHT_CUDA_INFO"
	.sectionflags	@""
	.align	4


	//----- nvinfo : EIATTR_CUDA_API_VERSION
	.align		4
        /*0000*/ 	.byte	0x04, 0x37
        /*0002*/ 	.short	(.L_7 - .L_6)
.L_6:
        /*0004*/ 	.word	0x00000082


	//----- nvinfo : EIATTR_KPARAM_INFO
	.align		4
.L_7:
        /*0008*/ 	.byte	0x04, 0x17
        /*000a*/ 	.short	(.L_9 - .L_8)
.L_8:
        /*000c*/ 	.word	0x00000000
        /*0010*/ 	.short	0x0003
        /*0012*/ 	.short	0x0018
        /*0014*/ 	.byte	0x00, 0xf5, 0x21, 0x00


	//----- nvinfo : EIATTR_KPARAM_INFO
	.align		4
.L_9:
        /*0018*/ 	.byte	0x04, 0x17
        /*001a*/ 	.short	(.L_11 - .L_10)
.L_10:
        /*001c*/ 	.word	0x00000000
        /*0020*/ 	.short	0x0002
        /*0022*/ 	.short	0x0010
        /*0024*/ 	.byte	0x00, 0xf5, 0x21, 0x00


	//----- nvinfo : EIATTR_KPARAM_INFO
	.align		4
.L_11:
        /*0028*/ 	.byte	0x04, 0x17
        /*002a*/ 	.short	(.L_13 - .L_12)
.L_12:
        /*002c*/ 	.word	0x00000000
        /*0030*/ 	.short	0x0001
        /*0032*/ 	.short	0x0008
        /*0034*/ 	.byte	0x00, 0xf5, 0x21, 0x00


	//----- nvinfo : EIATTR_KPARAM_INFO
	.align		4
.L_13:
        /*0038*/ 	.byte	0x04, 0x17
        /*003a*/ 	.short	(.L_15 - .L_14)
.L_14:
        /*003c*/ 	.word	0x00000000
        /*0040*/ 	.short	0x0000
        /*0042*/ 	.short	0x0000
        /*0044*/ 	.byte	0x00, 0xf0, 0x11, 0x00


	//----- nvinfo : EIATTR_SPARSE_MMA_MASK
	.align		4
.L_15:
        /*0048*/ 	.byte	0x03, 0x50
        /*004a*/ 	.short	0x0000


	//----- nvinfo : EIATTR_MAXREG_COUNT
	.align		4
        /*004c*/ 	.byte	0x03, 0x1b
        /*004e*/ 	.short	0x00ff


	//----- nvinfo : EIATTR_MERCURY_ISA_VERSION
	.align		4
        /*0050*/ 	.byte	0x03, 0x5f
        /*0052*/ 	.short	0x0101


	//----- nvinfo : EIATTR_VRC_CTA_INIT_COUNT
	.align		4
        /*0054*/ 	.byte	0x02, 0x4a
	.zero		1
	.zero		1


	//----- nvinfo : EIATTR_EXIT_INSTR_OFFSETS
	.align		4
        /*0058*/ 	.byte	0x04, 0x1c
        /*005a*/ 	.short	(.L_17 - .L_16)


	//   ....[0]....
.L_16:
        /*005c*/ 	.word	0x00000010


	//----- nvinfo : EIATTR_CBANK_PARAM_SIZE
	.align		4
.L_17:
        /*0060*/ 	.byte	0x03, 0x19
        /*0062*/ 	.short	0x0020


	//----- nvinfo : EIATTR_PARAM_CBANK
	.align		4
        /*0064*/ 	.byte	0x04, 0x0a
        /*0066*/ 	.short	(.L_19 - .L_18)
	.align		4
.L_18:
        /*0068*/ 	.word	index@(.nv.constant0._Z7intssssiPiS_Pd)
        /*006c*/ 	.short	0x0380
        /*006e*/ 	.short	0x0020


	//----- nvinfo : EIATTR_SW_WAR
	.align		4
.L_19:
        /*0070*/ 	.byte	0x04, 0x36
        /*0072*/ 	.short	(.L_21 - .L_20)
.L_20:
        /*0074*/ 	.word	0x00000008
.L_21:


//--------------------- .nv.callgraph             --------------------------
	.section	.nv.callgraph,"",@"SHT_CUDA_CALLGRAPH"
	.align	4
	.sectionentsize	8
	.align		4
        /*0000*/ 	.word	0x00000000
	.align		4
        /*0004*/ 	.word	0xffffffff
	.align		4
        /*0008*/ 	.word	0x00000000
	.align		4
        /*000c*/ 	.word	0xfffffffe
	.align		4
        /*0010*/ 	.word	0x00000000
	.align		4
        /*0014*/ 	.word	0xfffffffd
	.align		4
        /*0018*/ 	.word	0x00000000
	.align		4
        /*001c*/ 	.word	0xfffffffc


//--------------------- .text._Z7intssssiPiS_Pd   --------------------------
	.section	.text._Z7intssssiPiS_Pd,"ax",@progbits
	.align	128
        .global         _Z7intssssiPiS_Pd
        .type           _Z7intssssiPiS_Pd,@function
        .size           _Z7intssssiPiS_Pd,(.L_x_1 - _Z7intssssiPiS_Pd)
        .other          _Z7intssssiPiS_Pd,@"STO_CUDA_ENTRY STV_DEFAULT"
_Z7intssssiPiS_Pd:
.text._Z7intssssiPiS_Pd:
[----:B------:R-:W-:Y:S01]  /*0000*/  LDC R1, c[0x0][0x37c] ;  /* 0x0000df00ff017b82 */ /* 0x000fe20000000800 */
[----:B------:R-:W-:Y:S05]  /*0010*/  EXIT ;  /* 0x000000000000794d */ /* 0x000fea0003800000 */
.L_x_0:
[----:B------:R-:W-:-:S00]  /*0020*/  BRA `(.L_x_0) ;  /* 0xfffffffc00fc7947 */ /* 0x000fc0000383ffff */
[----:B------:R-:W-:-:S00]  /*0030*/  NOP ;  /* 0x0000000000007918 */ /* 0x000fc00000000000 */
        /* <DEDUP_REMOVED lines=12> */
.L_x_1:


//--------------------- .nv.shared.reserved.0     --------------------------
	.section	.nv.shared.reserved.0,"aw",@nobits
	.weak		__nv_reservedSMEM_offset_0_alias
	.size		__nv_reservedSMEM_offset_0_alias, 0, 64
	.other		__nv_reservedSMEM_offset_0_alias,@"STO_CUDA_RESERVED_SHARED STV_DEFAULT"
__nv_reservedSMEM_offset_0_alias:
	.zero		0
	.zero		64


//--------------------- .nv.constant0._Z7intssssiPiS_Pd --------------------------
	.section	.nv.constant0._Z7intssssiPiS_Pd,"a",@progbits
	.sectionflags	@""
	.align	4
.nv.constant0._Z7intssssiPiS_Pd:
	.zero		928


//--------------------- SYMBOLS --------------------------

	.type		.nv.reservedSmem.offset0,@object
	.size		.nv.reservedSmem.offset0,0x4
